//
// Generated by NVIDIA NVVM Compiler
//
// Compiler Build ID: CL-36424714
// Cuda compilation tools, release 13.0, V13.0.88
// Based on NVVM 20.0.0
//

.version 9.0
.target sm_100
.address_size 64

	// .globl	gpu_ht_build_linearprobing

.visible .entry gpu_ht_build_linearprobing(
	.param .u64 gpu_ht_build_linearprobing_param_0,
	.param .u64 .ptr .align 1 gpu_ht_build_linearprobing_param_1,
	.param .u64 .ptr .align 1 gpu_ht_build_linearprobing_param_2,
	.param .u64 .ptr .align 1 gpu_ht_build_linearprobing_param_3,
	.param .u64 gpu_ht_build_linearprobing_param_4,
	.param .u64 .ptr .align 1 gpu_ht_build_linearprobing_param_5
)
{
	.reg .pred 	%p<10>;
	.reg .b32 	%r<17>;
	.reg .b64 	%rd<53>;

	ld.param.u64 	%rd22, [gpu_ht_build_linearprobing_param_0];
	ld.param.u64 	%rd23, [gpu_ht_build_linearprobing_param_1];
	ld.param.u64 	%rd28, [gpu_ht_build_linearprobing_param_2];
	ld.param.u64 	%rd24, [gpu_ht_build_linearprobing_param_3];
	ld.param.u64 	%rd25, [gpu_ht_build_linearprobing_param_4];
	ld.param.u64 	%rd26, [gpu_ht_build_linearprobing_param_5];
	cvta.to.global.u64 	%rd1, %rd28;
	mov.u32 	%r9, %ctaid.x;
	mov.u32 	%r10, %ntid.x;
	mov.u32 	%r11, %tid.x;
	mad.lo.s32 	%r14, %r9, %r10, %r11;
	mov.u32 	%r12, %nctaid.x;
	mul.lo.s32 	%r2, %r10, %r12;
	cvt.u64.u32 	%rd46, %r14;
	setp.le.u64 	%p1, %rd22, %rd46;
	mov.b64 	%rd52, 0;
	@%p1 bra 	$L__BB0_13;
	setp.eq.s64 	%p2, %rd25, 0;
	@%p2 bra 	$L__BB0_8;
	cvta.to.global.u64 	%rd3, %rd24;
	cvta.to.global.u64 	%rd4, %rd26;
	add.s64 	%rd30, %rd25, -1;
	and.b64  	%rd5, %rd30, 4294967294;
	mov.b64 	%rd52, 0;
$L__BB0_3:
	shl.b64 	%rd31, %rd46, 3;
	add.s64 	%rd32, %rd1, %rd31;
	ld.global.nc.u64 	%rd33, [%rd32];
	setp.lt.s64 	%p3, %rd33, 2;
	@%p3 bra 	$L__BB0_12;
	add.s64 	%rd35, %rd3, %rd31;
	ld.global.nc.u64 	%rd12, [%rd35];
	mul.lo.s64 	%rd50, %rd12, 2899336981;
	mov.b32 	%r16, 0;
$L__BB0_5:
	and.b64  	%rd15, %rd5, %rd50;
	shl.b64 	%rd36, %rd15, 3;
	add.s64 	%rd16, %rd4, %rd36;
	ld.global.u64 	%rd37, [%rd16];
	setp.ne.s64 	%p4, %rd37, -1;
	@%p4 bra 	$L__BB0_10;
	atom.relaxed.global.cas.b64 	%rd38, [%rd16], -1, %rd12;
	setp.ne.s64 	%p5, %rd38, -1;
	@%p5 bra 	$L__BB0_10;
	st.global.u64 	[%rd16+8], %rd52;
	bra.uni 	$L__BB0_11;
$L__BB0_8:
	mov.b64 	%rd52, 0;
$L__BB0_9:
	shl.b64 	%rd41, %rd46, 3;
	add.s64 	%rd42, %rd1, %rd41;
	ld.global.nc.u64 	%rd43, [%rd42];
	setp.gt.s64 	%p8, %rd43, 1;
	selp.u64 	%rd44, 1, 0, %p8;
	add.s64 	%rd52, %rd52, %rd44;
	add.s32 	%r14, %r14, %r2;
	cvt.u64.u32 	%rd46, %r14;
	setp.gt.u64 	%p9, %rd22, %rd46;
	@%p9 bra 	$L__BB0_9;
	bra.uni 	$L__BB0_13;
$L__BB0_10:
	add.s32 	%r16, %r16, 1;
	add.s64 	%rd50, %rd15, 2;
	cvt.u64.u32 	%rd39, %r16;
	setp.gt.u64 	%p6, %rd25, %rd39;
	@%p6 bra 	$L__BB0_5;
$L__BB0_11:
	add.s64 	%rd52, %rd52, 1;
$L__BB0_12:
	add.s32 	%r14, %r14, %r2;
	cvt.u64.u32 	%rd46, %r14;
	setp.gt.u64 	%p7, %rd22, %rd46;
	@%p7 bra 	$L__BB0_3;
$L__BB0_13:
	cvta.to.global.u64 	%rd45, %rd23;
	st.global.u64 	[%rd45], %rd52;
	ret;

}
	// .globl	gpu_ht_probe_aggregate_linearprobing
.visible .entry gpu_ht_probe_aggregate_linearprobing(
	.param .u64 gpu_ht_probe_aggregate_linearprobing_param_0,
	.param .u64 .ptr .align 1 gpu_ht_probe_aggregate_linearprobing_param_1,
	.param .u64 .ptr .align 1 gpu_ht_probe_aggregate_linearprobing_param_2,
	.param .u64 .ptr .align 1 gpu_ht_probe_aggregate_linearprobing_param_3,
	.param .u64 gpu_ht_probe_aggregate_linearprobing_param_4,
	.param .u64 .ptr .align 1 gpu_ht_probe_aggregate_linearprobing_param_5
)
{
	.reg .pred 	%p<8>;
	.reg .b32 	%r<26>;
	.reg .b64 	%rd<29>;

	ld.param.u64 	%rd11, [gpu_ht_probe_aggregate_linearprobing_param_0];
	ld.param.u64 	%rd12, [gpu_ht_probe_aggregate_linearprobing_param_1];
	ld.param.u64 	%rd13, [gpu_ht_probe_aggregate_linearprobing_param_2];
	ld.param.u64 	%rd14, [gpu_ht_probe_aggregate_linearprobing_param_3];
	ld.param.u64 	%rd15, [gpu_ht_probe_aggregate_linearprobing_param_4];
	ld.param.u64 	%rd16, [gpu_ht_probe_aggregate_linearprobing_param_5];
	mov.u32 	%r15, %ctaid.x;
	mov.u32 	%r1, %ntid.x;
	mov.u32 	%r16, %tid.x;
	mad.lo.s32 	%r22, %r15, %r1, %r16;
	cvt.u64.u32 	%rd28, %r22;
	setp.le.u64 	%p1, %rd11, %rd28;
	@%p1 bra 	$L__BB1_10;
	cvta.to.global.u64 	%rd2, %rd16;
	setp.eq.s64 	%p2, %rd15, 0;
	@%p2 bra 	$L__BB1_10;
	shl.b64 	%rd17, %rd28, 3;
	add.s64 	%rd3, %rd2, %rd17;
	mov.u32 	%r17, %nctaid.x;
	mul.lo.s32 	%r3, %r1, %r17;
	cvta.to.global.u64 	%rd4, %rd12;
	cvta.to.global.u64 	%rd5, %rd13;
	cvta.to.global.u64 	%rd6, %rd14;
	cvt.u32.u64 	%r18, %rd15;
	add.s32 	%r19, %r18, -1;
	and.b32  	%r4, %r19, -2;
$L__BB1_3:
	shl.b64 	%rd18, %rd28, 3;
	add.s64 	%rd19, %rd4, %rd18;
	ld.global.nc.u64 	%rd20, [%rd19];
	setp.lt.s64 	%p3, %rd20, 2;
	@%p3 bra 	$L__BB1_9;
	add.s64 	%rd22, %rd5, %rd18;
	ld.global.nc.u64 	%rd8, [%rd22];
	cvt.u32.u64 	%r20, %rd8;
	mul.lo.s32 	%r25, %r20, -1395630315;
$L__BB1_5:
	mov.b32 	%r24, 0;
$L__BB1_6:
	and.b32  	%r10, %r4, %r25;
	mul.wide.u32 	%rd23, %r10, 8;
	add.s64 	%rd24, %rd6, %rd23;
	ld.global.nc.u64 	%rd9, [%rd24];
	setp.eq.s64 	%p4, %rd9, %rd8;
	@%p4 bra 	$L__BB1_11;
	setp.eq.s64 	%p5, %rd9, -1;
	@%p5 bra 	$L__BB1_9;
	add.s32 	%r24, %r24, 1;
	add.s32 	%r25, %r10, 2;
	cvt.u64.u32 	%rd25, %r24;
	setp.gt.u64 	%p6, %rd15, %rd25;
	@%p6 bra 	$L__BB1_6;
$L__BB1_9:
	add.s32 	%r22, %r22, %r3;
	cvt.u64.u32 	%rd28, %r22;
	setp.gt.u64 	%p7, %rd11, %rd28;
	@%p7 bra 	$L__BB1_3;
$L__BB1_10:
	ret;
$L__BB1_11:
	ld.global.u64 	%rd26, [%rd3];
	add.s64 	%rd27, %rd26, 1;
	st.global.u64 	[%rd3], %rd27;
	add.s32 	%r25, %r10, 2;
	bra.uni 	$L__BB1_5;

}


// ===== COMPILED SASS (sm_100) =====

	.target	sm_100

	.elftype	@"ET_EXEC"


//--------------------- .note.nv.tkinfo           --------------------------
	.section	.note.nv.tkinfo,"",@"SHT_NOTE"
	.sectionflags	@"SHF_NOTE_NV_TKINFO"
	.tkinfo
        /*0018*/ 	.word	0x00000002
        /*0030*/ 	.string	""
        /*0030*/ 	.string	"ptxas"
        /*0030*/ 	.string	"Cuda compilation tools, release 13.0, V13.0.88"
        /*0030*/ 	.string	"Build cuda_13.0.r13.0/compiler.36424714_0"
        /*0030*/ 	.string	"-arch sm_100 -m 64 "



//--------------------- .note.nv.cuinfo           --------------------------
	.section	.note.nv.cuinfo,"",@"SHT_NOTE"
	.sectionflags	@"SHF_NOTE_NV_CUINFO"
        /*0018*/ 	.short	0x0002
        /*001a*/ 	.short	0x0064
        /*001c*/ 	.short	0x0082
	.zero		2


//--------------------- .nv.info                  --------------------------
	.section	.nv.info,"",@"SHT_CUDA_INFO"
	.align	4


	//----- nvinfo : EIATTR_REGCOUNT
	.align		4
        /*0000*/ 	.byte	0x04, 0x2f
        /*0002*/ 	.short	(.L_1 - .L_0)
	.align		4
.L_0:
        /*0004*/ 	.word	index@(gpu_ht_build_linearprobing)
        /*0008*/ 	.word	0x00000011


	//----- nvinfo : EIATTR_FRAME_SIZE
	.align		4
.L_1:
        /*000c*/ 	.byte	0x04, 0x11
        /*000e*/ 	.short	(.L_3 - .L_2)
	.align		4
.L_2:
        /*0010*/ 	.word	index@(gpu_ht_build_linearprobing)
        /*0014*/ 	.word	0x00000000


	//----- nvinfo : EIATTR_REGCOUNT
	.align		4
.L_3:
        /*0018*/ 	.byte	0x04, 0x2f
        /*001a*/ 	.short	(.L_5 - .L_4)
	.align		4
.L_4:
        /*001c*/ 	.word	index@(gpu_ht_probe_aggregate_linearprobing)
        /*0020*/ 	.word	0x0000000f


	//----- nvinfo : EIATTR_FRAME_SIZE
	.align		4
.L_5:
        /*0024*/ 	.byte	0x04, 0x11
        /*0026*/ 	.short	(.L_7 - .L_6)
	.align		4
.L_6:
        /*0028*/ 	.word	index@(gpu_ht_probe_aggregate_linearprobing)
        /*002c*/ 	.word	0x00000000


	//----- nvinfo : EIATTR_MIN_STACK_SIZE
	.align		4
.L_7:
        /*0030*/ 	.byte	0x04, 0x12
        /*0032*/ 	.short	(.L_9 - .L_8)
	.align		4
.L_8:
        /*0034*/ 	.word	index@(gpu_ht_probe_aggregate_linearprobing)
        /*0038*/ 	.word	0x00000000


	//----- nvinfo : EIATTR_MIN_STACK_SIZE
	.align		4
.L_9:
        /*003c*/ 	.byte	0x04, 0x12
        /*003e*/ 	.short	(.L_11 - .L_10)
	.align		4
.L_10:
        /*0040*/ 	.word	index@(gpu_ht_build_linearprobing)
        /*0044*/ 	.word	0x00000000
.L_11:


//--------------------- .nv.compat                --------------------------
	.section	.nv.compat,"",@"SHT_CUDA_COMPAT_INFO"
	.align	4
        /*0000*/ 	.byte	0x02, 0x09, 0x00, 0x00, 0x02, 0x02, 0x01, 0x00, 0x02, 0x05, 0x05, 0x00, 0x03, 0x07, 0x01, 0x01
        /*0010*/ 	.byte	0x02, 0x03, 0x00, 0x00, 0x02, 0x06, 0x01, 0x00, 0x04, 0x0b, 0x08, 0x00, 0x09, 0x00, 0x00, 0x00
        /*0020*/ 	.byte	0x00, 0x00, 0x00, 0x00


//--------------------- .nv.info.gpu_ht_probe_aggregate_linearprobing --------------------------
	.section	.nv.info.gpu_ht_probe_aggregate_linearprobing,"",@"SHT_CUDA_INFO"
	.sectionflags	@""
	.align	4


	//----- nvinfo : EIATTR_CUDA_API_VERSION
	.align		4
        /*0000*/ 	.byte	0x04, 0x37
        /*0002*/ 	.short	(.L_13 - .L_12)
.L_12:
        /*0004*/ 	.word	0x00000082


	//----- nvinfo : EIATTR_KPARAM_INFO
	.align		4
.L_13:
        /*0008*/ 	.byte	0x04, 0x17
        /*000a*/ 	.short	(.L_15 - .L_14)
.L_14:
        /*000c*/ 	.word	0x00000000
        /*0010*/ 	.short	0x0005
        /*0012*/ 	.short	0x0028
        /*0014*/ 	.byte	0x00, 0xf5, 0x21, 0x00


	//----- nvinfo : EIATTR_KPARAM_INFO
	.align		4
.L_15:
        /*0018*/ 	.byte	0x04, 0x17
        /*001a*/ 	.short	(.L_17 - .L_16)
.L_16:
        /*001c*/ 	.word	0x00000000
        /*0020*/ 	.short	0x0004
        /*0022*/ 	.short	0x0020
        /*0024*/ 	.byte	0x00, 0xf0, 0x21, 0x00


	//----- nvinfo : EIATTR_KPARAM_INFO
	.align		4
.L_17:
        /*0028*/ 	.byte	0x04, 0x17
        /*002a*/ 	.short	(.L_19 - .L_18)
.L_18:
        /*002c*/ 	.word	0x00000000
        /*0030*/ 	.short	0x0003
        /*0032*/ 	.short	0x0018
        /*0034*/ 	.byte	0x00, 0xf5, 0x21, 0x00


	//----- nvinfo : EIATTR_KPARAM_INFO
	.align		4
.L_19:
        /*0038*/ 	.byte	0x04, 0x17
        /*003a*/ 	.short	(.L_21 - .L_20)
.L_20:
        /*003c*/ 	.word	0x00000000
        /*0040*/ 	.short	0x0002
        /*0042*/ 	.short	0x0010
        /*0044*/ 	.byte	0x00, 0xf5, 0x21, 0x00


	//----- nvinfo : EIATTR_KPARAM_INFO
	.align		4
.L_21:
        /*0048*/ 	.byte	0x04, 0x17
        /*004a*/ 	.short	(.L_23 - .L_22)
.L_22:
        /*004c*/ 	.word	0x00000000
        /*0050*/ 	.short	0x0001
        /*0052*/ 	.short	0x0008
        /*0054*/ 	.byte	0x00, 0xf5, 0x21, 0x00


	//----- nvinfo : EIATTR_KPARAM_INFO
	.align		4
.L_23:
        /*0058*/ 	.byte	0x04, 0x17
        /*005a*/ 	.short	(.L_25 - .L_24)
.L_24:
        /*005c*/ 	.word	0x00000000
        /*0060*/ 	.short	0x0000
        /*0062*/ 	.short	0x0000
        /*0064*/ 	.byte	0x00, 0xf0, 0x21, 0x00


	//----- nvinfo : EIATTR_SPARSE_MMA_MASK
	.align		4
.L_25:
        /*0068*/ 	.byte	0x03, 0x50
        /*006a*/ 	.short	0x0000


	//----- nvinfo : EIATTR_MAXREG_COUNT
	.align		4
        /*006c*/ 	.byte	0x03, 0x1b
        /*006e*/ 	.short	0x00ff


	//----- nvinfo : EIATTR_MERCURY_ISA_VERSION
	.align		4
        /*0070*/ 	.byte	0x03, 0x5f
        /*0072*/ 	.short	0x0101


	//----- nvinfo : EIATTR_VRC_CTA_INIT_COUNT
	.align		4
        /*0074*/ 	.byte	0x02, 0x4a
	.zero		1
	.zero		1


	//----- nvinfo : EIATTR_EXIT_INSTR_OFFSETS
	.align		4
        /*0078*/ 	.byte	0x04, 0x1c
        /*007a*/ 	.short	(.L_27 - .L_26)


	//   ....[0]....
.L_26:
        /*007c*/ 	.word	0x00000080


	//   ....[1]....
        /*0080*/ 	.word	0x000000c0


	//   ....[2]....
        /*0084*/ 	.word	0x00000430


	//----- nvinfo : EIATTR_CRS_STACK_SIZE
	.align		4
.L_27:
        /*0088*/ 	.byte	0x04, 0x1e
        /*008a*/ 	.short	(.L_29 - .L_28)
.L_28:
        /*008c*/ 	.word	0x00000000


	//----- nvinfo : EIATTR_CBANK_PARAM_SIZE
	.align		4
.L_29:
        /*0090*/ 	.byte	0x03, 0x19
        /*0092*/ 	.short	0x0030


	//----- nvinfo : EIATTR_PARAM_CBANK
	.align		4
        /*0094*/ 	.byte	0x04, 0x0a
        /*0096*/ 	.short	(.L_31 - .L_30)
	.align		4
.L_30:
        /*0098*/ 	.word	index@(.nv.constant0.gpu_ht_probe_aggregate_linearprobing)
        /*009c*/ 	.short	0x0380
        /*009e*/ 	.short	0x0030


	//----- nvinfo : EIATTR_SW_WAR
	.align		4
.L_31:
        /*00a0*/ 	.byte	0x04, 0x36
        /*00a2*/ 	.short	(.L_33 - .L_32)
.L_32:
        /*00a4*/ 	.word	0x00000008
.L_33:


//--------------------- .nv.info.gpu_ht_build_linearprobing --------------------------
	.section	.nv.info.gpu_ht_build_linearprobing,"",@"SHT_CUDA_INFO"
	.sectionflags	@""
	.align	4


	//----- nvinfo : EIATTR_CUDA_API_VERSION
	.align		4
        /*0000*/ 	.byte	0x04, 0x37
        /*0002*/ 	.short	(.L_35 - .L_34)
.L_34:
        /*0004*/ 	.word	0x00000082


	//----- nvinfo : EIATTR_KPARAM_INFO
	.align		4
.L_35:
        /*0008*/ 	.byte	0x04, 0x17
        /*000a*/ 	.short	(.L_37 - .L_36)
.L_36:
        /*000c*/ 	.word	0x00000000
        /*0010*/ 	.short	0x0005
        /*0012*/ 	.short	0x0028
        /*0014*/ 	.byte	0x00, 0xf5, 0x21, 0x00


	//----- nvinfo : EIATTR_KPARAM_INFO
	.align		4
.L_37:
        /*0018*/ 	.byte	0x04, 0x17
        /*001a*/ 	.short	(.L_39 - .L_38)
.L_38:
        /*001c*/ 	.word	0x00000000
        /*0020*/ 	.short	0x0004
        /*0022*/ 	.short	0x0020
        /*0024*/ 	.byte	0x00, 0xf0, 0x21, 0x00


	//----- nvinfo : EIATTR_KPARAM_INFO
	.align		4
.L_39:
        /*0028*/ 	.byte	0x04, 0x17
        /*002a*/ 	.short	(.L_41 - .L_40)
.L_40:
        /*002c*/ 	.word	0x00000000
        /*0030*/ 	.short	0x0003
        /*0032*/ 	.short	0x0018
        /*0034*/ 	.byte	0x00, 0xf5, 0x21, 0x00


	//----- nvinfo : EIATTR_KPARAM_INFO
	.align		4
.L_41:
        /*0038*/ 	.byte	0x04, 0x17
        /*003a*/ 	.short	(.L_43 - .L_42)
.L_42:
        /*003c*/ 	.word	0x00000000
        /*0040*/ 	.short	0x0002
        /*0042*/ 	.short	0x0010
        /*0044*/ 	.byte	0x00, 0xf5, 0x21, 0x00


	//----- nvinfo : EIATTR_KPARAM_INFO
	.align		4
.L_43:
        /*0048*/ 	.byte	0x04, 0x17
        /*004a*/ 	.short	(.L_45 - .L_44)
.L_44:
        /*004c*/ 	.word	0x00000000
        /*0050*/ 	.short	0x0001
        /*0052*/ 	.short	0x0008
        /*0054*/ 	.byte	0x00, 0xf5, 0x21, 0x00


	//----- nvinfo : EIATTR_KPARAM_INFO
	.align		4
.L_45:
        /*0058*/ 	.byte	0x04, 0x17
        /*005a*/ 	.short	(.L_47 - .L_46)
.L_46:
        /*005c*/ 	.word	0x00000000
        /*0060*/ 	.short	0x0000
        /*0062*/ 	.short	0x0000
        /*0064*/ 	.byte	0x00, 0xf0, 0x21, 0x00


	//----- nvinfo : EIATTR_SPARSE_MMA_MASK
	.align		4
.L_47:
        /*0068*/ 	.byte	0x03, 0x50
        /*006a*/ 	.short	0x0000


	//----- nvinfo : EIATTR_MAXREG_COUNT
	.align		4
        /*006c*/ 	.byte	0x03, 0x1b
        /*006e*/ 	.short	0x00ff


	//----- nvinfo : EIATTR_MERCURY_ISA_VERSION
	.align		4
        /*0070*/ 	.byte	0x03, 0x5f
        /*0072*/ 	.short	0x0101


	//----- nvinfo : EIATTR_VRC_CTA_INIT_COUNT
	.align		4
        /*0074*/ 	.byte	0x02, 0x4a
	.zero		1
	.zero		1


	//----- nvinfo : EIATTR_EXIT_INSTR_OFFSETS
	.align		4
        /*0078*/ 	.byte	0x04, 0x1c
        /*007a*/ 	.short	(.L_49 - .L_48)


	//   ....[0]....
.L_48:
        /*007c*/ 	.word	0x000005e0


	//----- nvinfo : EIATTR_CRS_STACK_SIZE
	.align		4
.L_49:
        /*0080*/ 	.byte	0x04, 0x1e
        /*0082*/ 	.short	(.L_51 - .L_50)
.L_50:
        /*0084*/ 	.word	0x00000000


	//----- nvinfo : EIATTR_CBANK_PARAM_SIZE
	.align		4
.L_51:
        /*0088*/ 	.byte	0x03, 0x19
        /*008a*/ 	.short	0x0030


	//----- nvinfo : EIATTR_PARAM_CBANK
	.align		4
        /*008c*/ 	.byte	0x04, 0x0a
        /*008e*/ 	.short	(.L_53 - .L_52)
	.align		4
.L_52:
        /*0090*/ 	.word	index@(.nv.constant0.gpu_ht_build_linearprobing)
        /*0094*/ 	.short	0x0380
        /*0096*/ 	.short	0x0030


	//----- nvinfo : EIATTR_SW_WAR
	.align		4
.L_53:
        /*0098*/ 	.byte	0x04, 0x36
        /*009a*/ 	.short	(.L_55 - .L_54)
.L_54:
        /*009c*/ 	.word	0x00000008
.L_55:


//--------------------- .nv.callgraph             --------------------------
	.section	.nv.callgraph,"",@"SHT_CUDA_CALLGRAPH"
	.align	4
	.sectionentsize	8
	.align		4
        /*0000*/ 	.word	0x00000000
	.align		4
        /*0004*/ 	.word	0xffffffff
	.align		4
        /*0008*/ 	.word	0x00000000
	.align		4
        /*000c*/ 	.word	0xfffffffe
	.align		4
        /*0010*/ 	.word	0x00000000
	.align		4
        /*0014*/ 	.word	0xfffffffd
	.align		4
        /*0018*/ 	.word	0x00000000
	.align		4
        /*001c*/ 	.word	0xfffffffc


//--------------------- .text.gpu_ht_probe_aggregate_linearprobing --------------------------
	.section	.text.gpu_ht_probe_aggregate_linearprobing,"ax",@progbits
	.align	128
        .global         gpu_ht_probe_aggregate_linearprobing
        .type           gpu_ht_probe_aggregate_linearprobing,@function
        .size           gpu_ht_probe_aggregate_linearprobing,(.L_x_21 - gpu_ht_probe_aggregate_linearprobing)
        .other          gpu_ht_probe_aggregate_linearprobing,@"STO_CUDA_ENTRY STV_DEFAULT"
gpu_ht_probe_aggregate_linearprobing:
.text.gpu_ht_probe_aggregate_linearprobing:
[----:B------:R-:W-:Y:S01]  /*0000*/  LDC R1, c[0x0][0x37c] ;  /* 0x0000df00ff017b82 */ /* 0x000fe20000000800 */
[----:B------:R-:W0:Y:S07]  /*0010*/  S2R R5, SR_TID.X ;  /* 0x0000000000057919 */ /* 0x000e2e0000002100 */
[----:B------:R-:W0:Y:S01]  /*0020*/  S2UR UR4, SR_CTAID.X ;  /* 0x00000000000479c3 */ /* 0x000e220000002500 */
[----:B------:R-:W1:Y:S07]  /*0030*/  LDCU.64 UR6, c[0x0][0x380] ;  /* 0x00007000ff0677ac */ /* 0x000e6e0008000a00 */
[----:B------:R-:W0:Y:S02]  /*0040*/  LDC R6, c[0x0][0x360] ;  /* 0x0000d800ff067b82 */ /* 0x000e240000000800 */
[----:B0-----:R-:W-:-:S05]  /*0050*/  IMAD R5, R6, UR4, R5 ;  /* 0x0000000406057c24 */ /* 0x001fca000f8e0205 */
[----:B-1----:R-:W-:-:S04]  /*0060*/  ISETP.GE.U32.AND P0, PT, R5, UR6, PT ;  /* 0x0000000605007c0c */ /* 0x002fc8000bf06070 */
[----:B------:R-:W-:-:S13]  /*0070*/  ISETP.GE.U32.AND.EX P0, PT, RZ, UR7, PT, P0 ;  /* 0x00000007ff007c0c */ /* 0x000fda000bf06100 */
[----:B------:R-:W-:Y:S05]  /*0080*/  @P0 EXIT ;  /* 0x000000000000094d */ /* 0x000fea0003800000 */
[----:B------:R-:W0:Y:S02]  /*0090*/  LDC.64 R8, c[0x0][0x3a0] ;  /* 0x0000e800ff087b82 */ /* 0x000e240000000a00 */
[----:B0-----:R-:W-:-:S04]  /*00a0*/  ISETP.NE.U32.AND P0, PT, R8, RZ, PT ;  /* 0x000000ff0800720c */ /* 0x001fc80003f05070 */
[----:B------:R-:W-:-:S13]  /*00b0*/  ISETP.NE.AND.EX P0, PT, R9, RZ, PT, P0 ;  /* 0x000000ff0900720c */ /* 0x000fda0003f05300 */
[----:B------:R-:W-:Y:S05]  /*00c0*/  @!P0 EXIT ;  /* 0x000000000000894d */ /* 0x000fea0003800000 */
[----:B------:R-:W0:Y:S01]  /*00d0*/  LDCU.64 UR8, c[0x0][0x3a8] ;  /* 0x00007500ff0877ac */ /* 0x000e220008000a00 */
[----:B------:R-:W-:Y:S02]  /*00e0*/  IMAD.MOV.U32 R7, RZ, RZ, R5 ;  /* 0x000000ffff077224 */ /* 0x000fe400078e0005 */
[----:B------:R-:W-:Y:S01]  /*00f0*/  IMAD.MOV.U32 R0, RZ, RZ, RZ ;  /* 0x000000ffff007224 */ /* 0x000fe200078e00ff */
[----:B------:R-:W1:Y:S01]  /*0100*/  LDCU UR4, c[0x0][0x370] ;  /* 0x00006e00ff0477ac */ /* 0x000e620008000800 */
[----:B------:R-:W-:Y:S01]  /*0110*/  VIADD R4, R8, 0xffffffff ;  /* 0xffffffff08047836 */ /* 0x000fe20000000000 */
[----:B------:R-:W2:Y:S01]  /*0120*/  LDCU.64 UR6, c[0x0][0x358] ;  /* 0x00006b00ff0677ac */ /* 0x000ea20008000a00 */
[----:B0-----:R-:W-:-:S04]  /*0130*/  LEA R2, P0, R7, UR8, 0x3 ;  /* 0x0000000807027c11 */ /* 0x001fc8000f8018ff */
[----:B------:R-:W-:Y:S01]  /*0140*/  LEA.HI.X R3, R7, UR9, R0, 0x3, P0 ;  /* 0x0000000907037c11 */ /* 0x000fe200080f1c00 */
[----:B-1----:R-:W-:-:S08]  /*0150*/  IMAD R6, R6, UR4, RZ ;  /* 0x0000000406067c24 */ /* 0x002fd0000f8e02ff */
.L_x_5:
[----:B------:R-:W0:Y:S01]  /*0160*/  LDCU.64 UR4, c[0x0][0x388] ;  /* 0x00007100ff0477ac */ /* 0x000e220008000a00 */
[C---:B------:R-:W-:Y:S01]  /*0170*/  IMAD.SHL.U32 R10, R7.reuse, 0x8, RZ ;  /* 0x00000008070a7824 */ /* 0x040fe200078e00ff */
[----:B------:R-:W-:-:S04]  /*0180*/  SHF.L.U64.HI R7, R7, 0x3, R0 ;  /* 0x0000000307077819 */ /* 0x000fc80000010200 */
[----:B0-----:R-:W-:-:S04]  /*0190*/  IADD3 R8, P0, PT, R10, UR4, RZ ;  /* 0x000000040a087c10 */ /* 0x001fc8000ff1e0ff */
[----:B------:R-:W-:-:S06]  /*01a0*/  IADD3.X R9, PT, PT, R7, UR5, RZ, P0, !PT ;  /* 0x0000000507097c10 */ /* 0x000fcc00087fe4ff */
[----:B--2---:R-:W2:Y:S01]  /*01b0*/  LDG.E.64.CONSTANT R8, desc[UR6][R8.64] ;  /* 0x0000000608087981 */ /* 0x004ea2000c1e9b00 */
[----:B------:R-:W-:Y:S01]  /*01c0*/  BSSY.RECONVERGENT B0, `(.L_x_0) ;  /* 0x0000020000007945 */ /* 0x000fe20003800200 */
[----:B--2---:R-:W-:-:S04]  /*01d0*/  ISETP.GE.U32.AND P0, PT, R8, 0x2, PT ;  /* 0x000000020800780c */ /* 0x004fc80003f06070 */
[----:B------:R-:W-:-:S13]  /*01e0*/  ISETP.GE.AND.EX P0, PT, R9, RZ, PT, P0 ;  /* 0x000000ff0900720c */ /* 0x000fda0003f06300 */
[----:B------:R-:W-:Y:S05]  /*01f0*/  @!P0 BRA `(.L_x_1) ;  /* 0x0000000000708947 */ /* 0x000fea0003800000 */
[----:B------:R-:W0:Y:S02]  /*0200*/  LDCU.64 UR4, c[0x0][0x390] ;  /* 0x00007200ff0477ac */ /* 0x000e240008000a00 */
[----:B0-----:R-:W-:-:S04]  /*0210*/  IADD3 R8, P0, PT, R10, UR4, RZ ;  /* 0x000000040a087c10 */ /* 0x001fc8000ff1e0ff */
[----:B------:R-:W-:-:S05]  /*0220*/  IADD3.X R9, PT, PT, R7, UR5, RZ, P0, !PT ;  /* 0x0000000507097c10 */ /* 0x000fca00087fe4ff */
[----:B------:R-:W2:Y:S02]  /*0230*/  LDG.E.64.CONSTANT R10, desc[UR6][R8.64] ;  /* 0x00000006080a7981 */ /* 0x000ea4000c1e9b00 */
[----:B--2---:R-:W-:-:S07]  /*0240*/  IMAD R7, R10, -0x532fa0eb, RZ ;  /* 0xacd05f150a077824 */ /* 0x004fce00078e02ff */
.L_x_3:
[----:B0-----:R-:W-:-:S07]  /*0250*/  IMAD.MOV.U32 R12, RZ, RZ, RZ ;  /* 0x000000ffff0c7224 */ /* 0x001fce00078e00ff */
.L_x_4:
[----:B------:R-:W0:Y:S01]  /*0260*/  LDC.64 R8, c[0x0][0x398] ;  /* 0x0000e600ff087b82 */ /* 0x000e220000000a00 */
[----:B------:R-:W-:-:S05]  /*0270*/  LOP3.LUT R7, R7, 0xfffffffe, R4, 0x80, !PT ;  /* 0xfffffffe07077812 */ /* 0x000fca00078e8004 */
[----:B0-----:R-:W-:-:S06]  /*0280*/  IMAD.WIDE.U32 R8, R7, 0x8, R8 ;  /* 0x0000000807087825 */ /* 0x001fcc00078e0008 */
[----:B------:R-:W2:Y:S02]  /*0290*/  LDG.E.64.CONSTANT R8, desc[UR6][R8.64] ;  /* 0x0000000608087981 */ /* 0x000ea4000c1e9b00 */
[----:B--2---:R-:W-:-:S04]  /*02a0*/  ISETP.NE.U32.AND P0, PT, R8, R10, PT ;  /* 0x0000000a0800720c */ /* 0x004fc80003f05070 */
[----:B------:R-:W-:-:S13]  /*02b0*/  ISETP.NE.AND.EX P0, PT, R9, R11, PT, P0 ;  /* 0x0000000b0900720c */ /* 0x000fda0003f05300 */
[----:B------:R-:W-:Y:S05]  /*02c0*/  @P0 BRA `(.L_x_2) ;  /* 0x0000000000180947 */ /* 0x000fea0003800000 */
[----:B------:R-:W2:Y:S01]  /*02d0*/  LDG.E.64 R8, desc[UR6][R2.64] ;  /* 0x0000000602087981 */ /* 0x000ea2000c1e1b00 */
[----:B------:R-:W-:Y:S01]  /*02e0*/  VIADD R7, R7, 0x2 ;  /* 0x0000000207077836 */ /* 0x000fe20000000000 */
[----:B--2---:R-:W-:-:S05]  /*02f0*/  IADD3 R8, P0, PT, R8, 0x1, RZ ;  /* 0x0000000108087810 */ /* 0x004fca0007f1e0ff */
[----:B------:R-:W-:-:S05]  /*0300*/  IMAD.X R9, RZ, RZ, R9, P0 ;  /* 0x000000ffff097224 */ /* 0x000fca00000e0609 */
[----:B------:R0:W-:Y:S01]  /*0310*/  STG.E.64 desc[UR6][R2.64], R8 ;  /* 0x0000000802007986 */ /* 0x0001e2000c101b06 */
[----:B------:R-:W-:Y:S05]  /*0320*/  BRA `(.L_x_3) ;  /* 0xfffffffc00c87947 */ /* 0x000fea000383ffff */
.L_x_2:
[----:B------:R-:W-:-:S04]  /*0330*/  ISETP.NE.U32.AND P0, PT, R8, -0x1, PT ;  /* 0xffffffff0800780c */ /* 0x000fc80003f05070 */
[----:B------:R-:W-:-:S13]  /*0340*/  ISETP.NE.AND.EX P0, PT, R9, -0x1, PT, P0 ;  /* 0xffffffff0900780c */ /* 0x000fda0003f05300 */
[----:B------:R-:W-:Y:S05]  /*0350*/  @!P0 BRA `(.L_x_1) ;  /* 0x0000000000188947 */ /* 0x000fea0003800000 */
[----:B------:R-:W0:Y:S01]  /*0360*/  LDCU.64 UR4, c[0x0][0x3a0] ;  /* 0x00007400ff0477ac */ /* 0x000e220008000a00 */
[----:B------:R-:W-:Y:S02]  /*0370*/  VIADD R12, R12, 0x1 ;  /* 0x000000010c0c7836 */ /* 0x000fe40000000000 */
[----:B------:R-:W-:-:S03]  /*0380*/  VIADD R7, R7, 0x2 ;  /* 0x0000000207077836 */ /* 0x000fc60000000000 */
[----:B0-----:R-:W-:-:S04]  /*0390*/  ISETP.GE.U32.AND P0, PT, R12, UR4, PT ;  /* 0x000000040c007c0c */ /* 0x001fc8000bf06070 */
[----:B------:R-:W-:-:S13]  /*03a0*/  ISETP.GE.U32.AND.EX P0, PT, RZ, UR5, PT, P0 ;  /* 0x00000005ff007c0c */ /* 0x000fda000bf06100 */
[----:B------:R-:W-:Y:S05]  /*03b0*/  @!P0 BRA `(.L_x_4) ;  /* 0xfffffffc00a88947 */ /* 0x000fea000383ffff */
.L_x_1:
[----:B------:R-:W-:Y:S05]  /*03c0*/  BSYNC.RECONVERGENT B0 ;  /* 0x0000000000007941 */ /* 0x000fea0003800200 */
.L_x_0:
[----:B------:R-:W0:Y:S01]  /*03d0*/  LDCU.64 UR4, c[0x0][0x380] ;  /* 0x00007000ff0477ac */ /* 0x000e220008000a00 */
[----:B------:R-:W-:-:S04]  /*03e0*/  IMAD.IADD R7, R6, 0x1, R5 ;  /* 0x0000000106077824 */ /* 0x000fc800078e0205 */
[----:B------:R-:W-:Y:S01]  /*03f0*/  IMAD.MOV.U32 R5, RZ, RZ, R7 ;  /* 0x000000ffff057224 */ /* 0x000fe200078e0007 */
[----:B0-----:R-:W-:-:S04]  /*0400*/  ISETP.GE.U32.AND P0, PT, R7, UR4, PT ;  /* 0x0000000407007c0c */ /* 0x001fc8000bf06070 */
[----:B------:R-:W-:-:S13]  /*0410*/  ISETP.GE.U32.AND.EX P0, PT, RZ, UR5, PT, P0 ;  /* 0x00000005ff007c0c */ /* 0x000fda000bf06100 */
[----:B------:R-:W-:Y:S05]  /*0420*/  @!P0 BRA `(.L_x_5) ;  /* 0xfffffffc004c8947 */ /* 0x000fea000383ffff */
[----:B------:R-:W-:Y:S05]  /*0430*/  EXIT ;  /* 0x000000000000794d */ /* 0x000fea0003800000 */
.L_x_6:
[----:B------:R-:W-:-:S00]  /*0440*/  BRA `(.L_x_6) ;  /* 0xfffffffc00fc7947 */ /* 0x000fc0000383ffff */
[----:B------:R-:W-:-:S00]  /*0450*/  NOP ;  /* 0x0000000000007918 */ /* 0x000fc00000000000 */
        /* <DEDUP_REMOVED lines=10> */
.L_x_21:


//--------------------- .text.gpu_ht_build_linearprobing --------------------------
	.section	.text.gpu_ht_build_linearprobing,"ax",@progbits
	.align	128
        .global         gpu_ht_build_linearprobing
        .type           gpu_ht_build_linearprobing,@function
        .size           gpu_ht_build_linearprobing,(.L_x_22 - gpu_ht_build_linearprobing)
        .other          gpu_ht_build_linearprobing,@"STO_CUDA_ENTRY STV_DEFAULT"
gpu_ht_build_linearprobing:
.text.gpu_ht_build_linearprobing:
[----:B------:R-:W-:Y:S01]  /*0000*/  LDC R1, c[0x0][0x37c] ;  /* 0x0000df00ff017b82 */ /* 0x000fe20000000800 */
[----:B------:R-:W0:Y:S07]  /*0010*/  S2R R9, SR_TID.X ;  /* 0x0000000000097919 */ /* 0x000e2e0000002100 */
[----:B------:R-:W0:Y:S01]  /*0020*/  S2UR UR6, SR_CTAID.X ;  /* 0x00000000000679c3 */ /* 0x000e220000002500 */
[----:B------:R-:W1:Y:S01]  /*0030*/  LDCU.64 UR8, c[0x0][0x380] ;  /* 0x00007000ff0877ac */ /* 0x000e620008000a00 */
[----:B------:R-:W-:Y:S01]  /*0040*/  BSSY B0, `(.L_x_7) ;  /* 0x0000057000007945 */ /* 0x000fe20003800000 */
[----:B------:R-:W-:Y:S01]  /*0050*/  CS2R R2, SRZ ;  /* 0x0000000000027805 */ /* 0x000fe2000001ff00 */
[----:B------:R-:W2:Y:S04]  /*0060*/  LDCU.64 UR4, c[0x0][0x358] ;  /* 0x00006b00ff0477ac */ /* 0x000ea80008000a00 */
[----:B------:R-:W0:Y:S01]  /*0070*/  LDC R0, c[0x0][0x360] ;  /* 0x0000d800ff007b82 */ /* 0x000e220000000800 */
[----:B------:R-:W3:Y:S01]  /*0080*/  LDCU UR7, c[0x0][0x370] ;  /* 0x00006e00ff0777ac */ /* 0x000ee20008000800 */
[----:B------:R-:W4:Y:S01]  /*0090*/  LDCU.64 UR12, c[0x0][0x3a0] ;  /* 0x00007400ff0c77ac */ /* 0x000f220008000a00 */
[----:B------:R-:W0:Y:S01]  /*00a0*/  LDCU.64 UR10, c[0x0][0x3a8] ;  /* 0x00007500ff0a77ac */ /* 0x000e220008000a00 */
[----:B------:R-:W0:Y:S02]  /*00b0*/  LDCU.64 UR14, c[0x0][0x390] ;  /* 0x00007200ff0e77ac */ /* 0x000e240008000a00 */
[----:B0-----:R-:W-:-:S02]  /*00c0*/  IMAD R9, R0, UR6, R9 ;  /* 0x0000000600097c24 */ /* 0x001fc4000f8e0209 */
[----:B---3--:R-:W-:-:S03]  /*00d0*/  IMAD R0, R0, UR7, RZ ;  /* 0x0000000700007c24 */ /* 0x008fc6000f8e02ff */
[----:B-1----:R-:W-:-:S04]  /*00e0*/  ISETP.GE.U32.AND P0, PT, R9, UR8, PT ;  /* 0x0000000809007c0c */ /* 0x002fc8000bf06070 */
[----:B------:R-:W-:-:S13]  /*00f0*/  ISETP.GE.U32.AND.EX P0, PT, RZ, UR9, PT, P0 ;  /* 0x00000009ff007c0c */ /* 0x000fda000bf06100 */
[----:B--2-4-:R-:W-:Y:S05]  /*0100*/  @P0 BRA `(.L_x_8) ;  /* 0x0000000400280947 */ /* 0x014fea0003800000 */
[----:B------:R-:W0:Y:S01]  /*0110*/  LDC.64 R10, c[0x0][0x3a0] ;  /* 0x0000e800ff0a7b82 */ /* 0x000e220000000a00 */
[----:B------:R-:W-:Y:S01]  /*0120*/  IMAD.MOV.U32 R8, RZ, RZ, RZ ;  /* 0x000000ffff087224 */ /* 0x000fe200078e00ff */
[----:B0-----:R-:W-:-:S04]  /*0130*/  ISETP.NE.U32.AND P0, PT, R10, RZ, PT ;  /* 0x000000ff0a00720c */ /* 0x001fc80003f05070 */
[----:B------:R-:W-:Y:S01]  /*0140*/  ISETP.NE.AND.EX P0, PT, R11, RZ, PT, P0 ;  /* 0x000000ff0b00720c */ /* 0x000fe20003f05300 */
[----:B------:R-:W-:-:S12]  /*0150*/  IMAD.MOV.U32 R11, RZ, RZ, R9 ;  /* 0x000000ffff0b7224 */ /* 0x000fd800078e0009 */
[----:B------:R-:W-:Y:S05]  /*0160*/  @!P0 BRA `(.L_x_9) ;  /* 0x0000000000d88947 */ /* 0x000fea0003800000 */
[----:B------:R-:W-:Y:S01]  /*0170*/  VIADD R10, R10, 0xffffffff ;  /* 0xffffffff0a0a7836 */ /* 0x000fe20000000000 */
[----:B------:R-:W-:-:S07]  /*0180*/  CS2R R2, SRZ ;  /* 0x0000000000027805 */ /* 0x000fce000001ff00 */
.L_x_18:
[----:B------:R-:W0:Y:S01]  /*0190*/  LDCU.64 UR6, c[0x0][0x390] ;  /* 0x00007200ff0677ac */ /* 0x000e220008000a00 */
[C---:B------:R-:W-:Y:S01]  /*01a0*/  IMAD.SHL.U32 R6, R11.reuse, 0x8, RZ ;  /* 0x000000080b067824 */ /* 0x040fe200078e00ff */
[----:B------:R-:W-:-:S04]  /*01b0*/  SHF.L.U64.HI R7, R11, 0x3, R8 ;  /* 0x000000030b077819 */ /* 0x000fc80000010208 */
[----:B0-----:R-:W-:-:S04]  /*01c0*/  IADD3 R4, P0, PT, R6, UR6, RZ ;  /* 0x0000000606047c10 */ /* 0x001fc8000ff1e0ff */
[----:B------:R-:W-:-:S06]  /*01d0*/  IADD3.X R5, PT, PT, R7, UR7, RZ, P0, !PT ;  /* 0x0000000707057c10 */ /* 0x000fcc00087fe4ff */
[----:B------:R-:W2:Y:S01]  /*01e0*/  LDG.E.64.CONSTANT R4, desc[UR4][R4.64] ;  /* 0x0000000404047981 */ /* 0x000ea2000c1e9b00 */
[----:B------:R-:W-:Y:S01]  /*01f0*/  BSSY B1, `(.L_x_10) ;  /* 0x0000026000017945 */ /* 0x000fe20003800000 */
[----:B--2---:R-:W-:-:S04]  /*0200*/  ISETP.GE.U32.AND P0, PT, R4, 0x2, PT ;  /* 0x000000020400780c */ /* 0x004fc80003f06070 */
[----:B------:R-:W-:-:S13]  /*0210*/  ISETP.GE.AND.EX P0, PT, R5, RZ, PT, P0 ;  /* 0x000000ff0500720c */ /* 0x000fda0003f06300 */
[----:B------:R-:W-:Y:S05]  /*0220*/  @!P0 BRA `(.L_x_11) ;  /* 0x0000000000888947 */ /* 0x000fea0003800000 */
[----:B------:R-:W0:Y:S02]  /*0230*/  LDCU.64 UR6, c[0x0][0x398] ;  /* 0x00007300ff0677ac */ /* 0x000e240008000a00 */
[----:B0-----:R-:W-:-:S04]  /*0240*/  IADD3 R6, P0, PT, R6, UR6, RZ ;  /* 0x0000000606067c10 */ /* 0x001fc8000ff1e0ff */
[----:B------:R-:W-:-:S06]  /*0250*/  IADD3.X R7, PT, PT, R7, UR7, RZ, P0, !PT ;  /* 0x0000000707077c10 */ /* 0x000fcc00087fe4ff */
[----:B------:R-:W2:Y:S01]  /*0260*/  LDG.E.64.CONSTANT R6, desc[UR4][R6.64] ;  /* 0x0000000406067981 */ /* 0x000ea2000c1e9b00 */
[----:B------:R-:W-:Y:S01]  /*0270*/  BSSY B2, `(.L_x_12) ;  /* 0x000001b000027945 */ /* 0x000fe20003800000 */
[----:B------:R-:W-:Y:S02]  /*0280*/  IMAD.MOV.U32 R11, RZ, RZ, RZ ;  /* 0x000000ffff0b7224 */ /* 0x000fe400078e00ff */
[----:B--2---:R-:W-:-:S07]  /*0290*/  IMAD R5, R6, -0x532fa0eb, RZ ;  /* 0xacd05f1506057824 */ /* 0x004fce00078e02ff */
.L_x_16:
[----:B------:R-:W-:-:S04]  /*02a0*/  LOP3.LUT R14, R5, 0xfffffffe, R10, 0x80, !PT ;  /* 0xfffffffe050e7812 */ /* 0x000fc800078e800a */
[----:B------:R-:W-:-:S04]  /*02b0*/  LEA R12, P0, R14, UR10, 0x3 ;  /* 0x0000000a0e0c7c11 */ /* 0x000fc8000f8018ff */
[----:B------:R-:W-:-:S05]  /*02c0*/  LEA.HI.X R13, R14, UR11, RZ, 0x3, P0 ;  /* 0x0000000b0e0d7c11 */ /* 0x000fca00080f1cff */
[----:B------:R-:W2:Y:S01]  /*02d0*/  LDG.E.64 R4, desc[UR4][R12.64] ;  /* 0x000000040c047981 */ /* 0x000ea2000c1e1b00 */
[----:B------:R-:W-:Y:S05]  /*02e0*/  YIELD ;  /* 0x0000000000007946 */ /* 0x000fea0003800000 */
[----:B------:R-:W-:Y:S01]  /*02f0*/  BSSY.RELIABLE B3, `(.L_x_13) ;  /* 0x000000b000037945 */ /* 0x000fe20003800100 */
[----:B--2---:R-:W-:-:S04]  /*0300*/  ISETP.NE.U32.AND P0, PT, R4, -0x1, PT ;  /* 0xffffffff0400780c */ /* 0x004fc80003f05070 */
[----:B------:R-:W-:-:S13]  /*0310*/  ISETP.NE.AND.EX P0, PT, R5, -0x1, PT, P0 ;  /* 0xffffffff0500780c */ /* 0x000fda0003f05300 */
[----:B------:R-:W-:Y:S05]  /*0320*/  @P0 BRA `(.L_x_14) ;  /* 0x00000000001c0947 */ /* 0x000fea0003800000 */
[----:B------:R-:W-:Y:S02]  /*0330*/  IMAD.MOV.U32 R4, RZ, RZ, -0x1 ;  /* 0xffffffffff047424 */ /* 0x000fe400078e00ff */
[----:B------:R-:W-:-:S06]  /*0340*/  IMAD.MOV.U32 R5, RZ, RZ, -0x1 ;  /* 0xffffffffff057424 */ /* 0x000fcc00078e00ff */
[----:B------:R-:W2:Y:S02]  /*0350*/  ATOMG.E.CAS.64.STRONG.GPU PT, R4, [R12], R4, R6 ;  /* 0x000000040c0473a9 */ /* 0x000ea400001ee506 */
[----:B--2---:R-:W-:-:S04]  /*0360*/  ISETP.NE.U32.AND P0, PT, R4, -0x1, PT ;  /* 0xffffffff0400780c */ /* 0x004fc80003f05070 */
[----:B------:R-:W-:-:S13]  /*0370*/  ISETP.NE.AND.EX P0, PT, R5, -0x1, PT, P0 ;  /* 0xffffffff0500780c */ /* 0x000fda0003f05300 */
[----:B------:R-:W-:Y:S05]  /*0380*/  @!P0 BREAK.RELIABLE B3 ;  /* 0x0000000000038942 */ /* 0x000fea0003800100 */
[----:B------:R-:W-:Y:S05]  /*0390*/  @!P0 BRA `(.L_x_15) ;  /* 0x00000000001c8947 */ /* 0x000fea0003800000 */
.L_x_14:
[----:B------:R-:W-:Y:S05]  /*03a0*/  BSYNC.RELIABLE B3 ;  /* 0x0000000000037941 */ /* 0x000fea0003800100 */
.L_x_13:
[----:B------:R-:W-:Y:S02]  /*03b0*/  VIADD R11, R11, 0x1 ;  /* 0x000000010b0b7836 */ /* 0x000fe40000000000 */
[----:B------:R-:W-:-:S03]  /*03c0*/  VIADD R5, R14, 0x2 ;  /* 0x000000020e057836 */ /* 0x000fc60000000000 */
[----:B------:R-:W-:-:S04]  /*03d0*/  ISETP.GE.U32.AND P0, PT, R11, UR12, PT ;  /* 0x0000000c0b007c0c */ /* 0x000fc8000bf06070 */
[----:B------:R-:W-:-:S13]  /*03e0*/  ISETP.GE.U32.AND.EX P0, PT, RZ, UR13, PT, P0 ;  /* 0x0000000dff007c0c */ /* 0x000fda000bf06100 */
[----:B------:R-:W-:Y:S05]  /*03f0*/  @!P0 BRA `(.L_x_16) ;  /* 0xfffffffc00a88947 */ /* 0x000fea000383ffff */
[----:B------:R-:W-:Y:S05]  /*0400*/  BRA `(.L_x_17) ;  /* 0x0000000000047947 */ /* 0x000fea0003800000 */
.L_x_15:
[----:B------:R0:W-:Y:S02]  /*0410*/  STG.E.64 desc[UR4][R12.64+0x8], R2 ;  /* 0x000008020c007986 */ /* 0x0001e4000c101b04 */
.L_x_17:
[----:B------:R-:W-:Y:S05]  /*0420*/  BSYNC B2 ;  /* 0x0000000000027941 */ /* 0x000fea0003800000 */
.L_x_12:
[----:B0-----:R-:W-:-:S05]  /*0430*/  IADD3 R2, P0, PT, R2, 0x1, RZ ;  /* 0x0000000102027810 */ /* 0x001fca0007f1e0ff */
[----:B------:R-:W-:-:S08]  /*0440*/  IMAD.X R3, RZ, RZ, R3, P0 ;  /* 0x000000ffff037224 */ /* 0x000fd000000e0603 */
.L_x_11:
[----:B------:R-:W-:Y:S05]  /*0450*/  BSYNC B1 ;  /* 0x0000000000017941 */ /* 0x000fea0003800000 */
.L_x_10:
[----:B------:R-:W0:Y:S01]  /*0460*/  LDCU.64 UR6, c[0x0][0x380] ;  /* 0x00007000ff0677ac */ /* 0x000e220008000a00 */
[----:B------:R-:W-:-:S04]  /*0470*/  IMAD.IADD R11, R0, 0x1, R9 ;  /* 0x00000001000b7824 */ /* 0x000fc800078e0209 */
[----:B------:R-:W-:Y:S01]  /*0480*/  IMAD.MOV.U32 R9, RZ, RZ, R11 ;  /* 0x000000ffff097224 */ /* 0x000fe200078e000b */
[----:B0-----:R-:W-:-:S04]  /*0490*/  ISETP.GE.U32.AND P0, PT, R11, UR6, PT ;  /* 0x000000060b007c0c */ /* 0x001fc8000bf06070 */
[----:B------:R-:W-:-:S13]  /*04a0*/  ISETP.GE.U32.AND.EX P0, PT, RZ, UR7, PT, P0 ;  /* 0x00000007ff007c0c */ /* 0x000fda000bf06100 */
[----:B------:R-:W-:Y:S05]  /*04b0*/  @!P0 BRA `(.L_x_18) ;  /* 0xfffffffc00348947 */ /* 0x000fea000383ffff */
[----:B------:R-:W-:Y:S05]  /*04c0*/  BRA `(.L_x_8) ;  /* 0x0000000000387947 */ /* 0x000fea0003800000 */
.L_x_9:
[----:B------:R-:W-:-:S07]  /*04d0*/  CS2R R2, SRZ ;  /* 0x0000000000027805 */ /* 0x000fce000001ff00 */
.L_x_19:
[----:B------:R-:W-:-:S04]  /*04e0*/  LEA R4, P0, R11, UR14, 0x3 ;  /* 0x0000000e0b047c11 */ /* 0x000fc8000f8018ff */
[----:B------:R-:W-:-:S06]  /*04f0*/  LEA.HI.X R5, R11, UR15, R8, 0x3, P0 ;  /* 0x0000000f0b057c11 */ /* 0x000fcc00080f1c08 */
[----:B------:R-:W2:Y:S01]  /*0500*/  LDG.E.64.CONSTANT R4, desc[UR4][R4.64] ;  /* 0x0000000404047981 */ /* 0x000ea2000c1e9b00 */
[----:B------:R-:W-:-:S04]  /*0510*/  IMAD.IADD R11, R0, 0x1, R9 ;  /* 0x00000001000b7824 */ /* 0x000fc800078e0209 */
[----:B------:R-:W-:Y:S01]  /*0520*/  IMAD.MOV.U32 R9, RZ, RZ, R11 ;  /* 0x000000ffff097224 */ /* 0x000fe200078e000b */
[----:B------:R-:W-:Y:S02]  /*0530*/  ISETP.GE.U32.AND P1, PT, R11, UR8, PT ;  /* 0x000000080b007c0c */ /* 0x000fe4000bf26070 */
[----:B--2---:R-:W-:-:S04]  /*0540*/  ISETP.GT.U32.AND P0, PT, R4, 0x1, PT ;  /* 0x000000010400780c */ /* 0x004fc80003f04070 */
[----:B------:R-:W-:-:S04]  /*0550*/  ISETP.GT.AND.EX P0, PT, R5, RZ, PT, P0 ;  /* 0x000000ff0500720c */ /* 0x000fc80003f04300 */
[----:B------:R-:W-:Y:S02]  /*0560*/  SEL R7, RZ, 0x1, !P0 ;  /* 0x00000001ff077807 */ /* 0x000fe40004000000 */
[----:B------:R-:W-:Y:S02]  /*0570*/  ISETP.GE.U32.AND.EX P0, PT, RZ, UR9, PT, P1 ;  /* 0x00000009ff007c0c */ /* 0x000fe4000bf06110 */
[----:B------:R-:W-:-:S05]  /*0580*/  IADD3 R2, P1, PT, R2, R7, RZ ;  /* 0x0000000702027210 */ /* 0x000fca0007f3e0ff */
[----:B------:R-:W-:-:S06]  /*0590*/  IMAD.X R3, RZ, RZ, R3, P1 ;  /* 0x000000ffff037224 */ /* 0x000fcc00008e0603 */
[----:B------:R-:W-:Y:S05]  /*05a0*/  @!P0 BRA `(.L_x_19) ;  /* 0xfffffffc00cc8947 */ /* 0x000fea000383ffff */
.L_x_8:
[----:B------:R-:W-:Y:S05]  /*05b0*/  BSYNC B0 ;  /* 0x0000000000007941 */ /* 0x000fea0003800000 */
.L_x_7:
[----:B------:R-:W0:Y:S02]  /*05c0*/  LDC.64 R4, c[0x0][0x388] ;  /* 0x0000e200ff047b82 */ /* 0x000e240000000a00 */
[----:B0-----:R-:W-:Y:S01]  /*05d0*/  STG.E.64 desc[UR4][R4.64], R2 ;  /* 0x0000000204007986 */ /* 0x001fe2000c101b04 */
[----:B------:R-:W-:Y:S05]  /*05e0*/  EXIT ;  /* 0x000000000000794d */ /* 0x000fea0003800000 */
.L_x_20:
        /* <DEDUP_REMOVED lines=9> */
.L_x_22:


//--------------------- .nv.shared.reserved.0     --------------------------
	.section	.nv.shared.reserved.0,"aw",@nobits
	.weak		__nv_reservedSMEM_offset_0_alias
	.size		__nv_reservedSMEM_offset_0_alias, 0, 64
	.other		__nv_reservedSMEM_offset_0_alias,@"STO_CUDA_RESERVED_SHARED STV_DEFAULT"
__nv_reservedSMEM_offset_0_alias:
	.zero		0
	.zero		64


//--------------------- .nv.constant0.gpu_ht_probe_aggregate_linearprobing --------------------------
	.section	.nv.constant0.gpu_ht_probe_aggregate_linearprobing,"a",@progbits
	.sectionflags	@""
	.align	4
.nv.constant0.gpu_ht_probe_aggregate_linearprobing:
	.zero		944


//--------------------- .nv.constant0.gpu_ht_build_linearprobing --------------------------
	.section	.nv.constant0.gpu_ht_build_linearprobing,"a",@progbits
	.sectionflags	@""
	.align	4
.nv.constant0.gpu_ht_build_linearprobing:
	.zero		944


//--------------------- SYMBOLS --------------------------

	.type		.nv.reservedSmem.offset0,@object
	.size		.nv.reservedSmem.offset0,0x4
